//
// Generated by NVIDIA NVVM Compiler
//
// Compiler Build ID: CL-36424714
// Cuda compilation tools, release 13.0, V13.0.88
// Based on NVVM 20.0.0
//

.version 9.0
.target sm_100
.address_size 64

	// .globl	_Z5hellov
.extern .func  (.param .b32 func_retval0) vprintf
(
	.param .b64 vprintf_param_0,
	.param .b64 vprintf_param_1
)
;
.global .align 1 .b8 $str[40] = {72, 101, 108, 108, 111, 32, 119, 111, 114, 108, 100, 33, 32, 98, 108, 111, 99, 107, 32, 73, 68, 32, 37, 100, 44, 32, 116, 104, 114, 101, 97, 100, 32, 73, 68, 32, 37, 100, 10};

.visible .entry _Z5hellov()
{
	.local .align 8 .b8 	__local_depot0[8];
	.reg .b64 	%SP;
	.reg .b64 	%SPL;
	.reg .b32 	%r<5>;
	.reg .b64 	%rd<5>;

	mov.u64 	%SPL, __local_depot0;
	cvta.local.u64 	%SP, %SPL;
	add.u64 	%rd1, %SP, 0;
	add.u64 	%rd2, %SPL, 0;
	mov.u32 	%r1, %ctaid.x;
	mov.u32 	%r2, %tid.x;
	st.local.v2.u32 	[%rd2], {%r1, %r2};
	mov.u64 	%rd3, $str;
	cvta.global.u64 	%rd4, %rd3;
	{ // callseq 0, 0
	.param .b64 param0;
	st.param.b64 	[param0], %rd4;
	.param .b64 param1;
	st.param.b64 	[param1], %rd1;
	.param .b32 retval0;
	call.uni (retval0), 
	vprintf, 
	(
	param0, 
	param1
	);
	ld.param.b32 	%r3, [retval0];
	} // callseq 0
	ret;

}


// ===== COMPILED SASS (sm_100) =====

	.target	sm_100

	.elftype	@"ET_EXEC"


//--------------------- .note.nv.tkinfo           --------------------------
	.section	.note.nv.tkinfo,"",@"SHT_NOTE"
	.sectionflags	@"SHF_NOTE_NV_TKINFO"
	.tkinfo
        /*0018*/ 	.word	0x00000002
        /*0030*/ 	.string	""
        /*0030*/ 	.string	"ptxas"
        /*0030*/ 	.string	"Cuda compilation tools, release 13.0, V13.0.88"
        /*0030*/ 	.string	"Build cuda_13.0.r13.0/compiler.36424714_0"
        /*0030*/ 	.string	"-arch sm_100 -m 64 "



//--------------------- .note.nv.cuinfo           --------------------------
	.section	.note.nv.cuinfo,"",@"SHT_NOTE"
	.sectionflags	@"SHF_NOTE_NV_CUINFO"
        /*0018*/ 	.short	0x0002
        /*001a*/ 	.short	0x0064
        /*001c*/ 	.short	0x0082
	.zero		2


//--------------------- .nv.info                  --------------------------
	.section	.nv.info,"",@"SHT_CUDA_INFO"
	.align	4


	//----- nvinfo : EIATTR_REGCOUNT
	.align		4
        /*0000*/ 	.byte	0x04, 0x2f
        /*0002*/ 	.short	(.L_2 - .L_1)
	.align		4
.L_1:
        /*0004*/ 	.word	index@(_Z5hellov)
        /*0008*/ 	.word	0x00000018


	//----- nvinfo : EIATTR_FRAME_SIZE
	.align		4
.L_2:
        /*000c*/ 	.byte	0x04, 0x11
        /*000e*/ 	.short	(.L_4 - .L_3)
	.align		4
.L_3:
        /*0010*/ 	.word	index@(_Z5hellov)
        /*0014*/ 	.word	0x00000008


	//----- nvinfo : EIATTR_MIN_STACK_SIZE
	.align		4
.L_4:
        /*0018*/ 	.byte	0x04, 0x12
        /*001a*/ 	.short	(.L_6 - .L_5)
	.align		4
.L_5:
        /*001c*/ 	.word	index@(_Z5hellov)
        /*0020*/ 	.word	0x00000008
.L_6:


//--------------------- .nv.compat                --------------------------
	.section	.nv.compat,"",@"SHT_CUDA_COMPAT_INFO"
	.align	4
        /*0000*/ 	.byte	0x02, 0x09, 0x00, 0x00, 0x02, 0x02, 0x01, 0x00, 0x02, 0x05, 0x05, 0x00, 0x03, 0x07, 0x01, 0x01
        /*0010*/ 	.byte	0x02, 0x03, 0x00, 0x00, 0x02, 0x06, 0x01, 0x00, 0x04, 0x0b, 0x08, 0x00, 0x09, 0x00, 0x00, 0x00
        /*0020*/ 	.byte	0x00, 0x00, 0x00, 0x00


//--------------------- .nv.info._Z5hellov        --------------------------
	.section	.nv.info._Z5hellov,"",@"SHT_CUDA_INFO"
	.sectionflags	@""
	.align	4


	//----- nvinfo : EIATTR_CUDA_API_VERSION
	.align		4
        /*0000*/ 	.byte	0x04, 0x37
        /*0002*/ 	.short	(.L_8 - .L_7)
.L_7:
        /*0004*/ 	.word	0x00000082


	//----- nvinfo : EIATTR_SPARSE_MMA_MASK
	.align		4
.L_8:
        /*0008*/ 	.byte	0x03, 0x50
        /*000a*/ 	.short	0x0000


	//----- nvinfo : EIATTR_MAXREG_COUNT
	.align		4
        /*000c*/ 	.byte	0x03, 0x1b
        /*000e*/ 	.short	0x00ff


	//----- nvinfo : EIATTR_EXTERNS
	.align		4
        /*0010*/ 	.byte	0x04, 0x0f
        /*0012*/ 	.short	(.L_10 - .L_9)


	//   ....[0]....
	.align		4
.L_9:
        /*0014*/ 	.word	index@(vprintf)


	//----- nvinfo : EIATTR_MERCURY_ISA_VERSION
	.align		4
.L_10:
        /*0018*/ 	.byte	0x03, 0x5f
        /*001a*/ 	.short	0x0101


	//----- nvinfo : EIATTR_VRC_CTA_INIT_COUNT
	.align		4
        /*001c*/ 	.byte	0x02, 0x4a
	.zero		1
	.zero		1


	//----- nvinfo : EIATTR_SYSCALL_OFFSETS
	.align		4
        /*0020*/ 	.byte	0x04, 0x46
        /*0022*/ 	.short	(.L_12 - .L_11)


	//   ....[0]....
.L_11:
        /*0024*/ 	.word	0x000000f0


	//----- nvinfo : EIATTR_EXIT_INSTR_OFFSETS
	.align		4
.L_12:
        /*0028*/ 	.byte	0x04, 0x1c
        /*002a*/ 	.short	(.L_14 - .L_13)


	//   ....[0]....
.L_13:
        /*002c*/ 	.word	0x00000100


	//----- nvinfo : EIATTR_SW_WAR
	.align		4
.L_14:
        /*0030*/ 	.byte	0x04, 0x36
        /*0032*/ 	.short	(.L_16 - .L_15)
.L_15:
        /*0034*/ 	.word	0x00000008
.L_16:


//--------------------- .nv.callgraph             --------------------------
	.section	.nv.callgraph,"",@"SHT_CUDA_CALLGRAPH"
	.align	4
	.sectionentsize	8
	.align		4
        /*0000*/ 	.word	0x00000000
	.align		4
        /*0004*/ 	.word	0xffffffff
	.align		4
        /*0008*/ 	.word	index@(_Z5hellov)
	.align		4
        /*000c*/ 	.word	index@(vprintf)
	.align		4
        /*0010*/ 	.word	0x00000000
	.align		4
        /*0014*/ 	.word	0xfffffffe
	.align		4
        /*0018*/ 	.word	0x00000000
	.align		4
        /*001c*/ 	.word	0xfffffffd
	.align		4
        /*0020*/ 	.word	0x00000000
	.align		4
        /*0024*/ 	.word	0xfffffffc


//--------------------- .nv.constant4             --------------------------
	.section	.nv.constant4,"a",@progbits
	.align	8
	.align		8
.nv.constant4:
        /*0000*/ 	.dword	vprintf
	.align		8
        /*0008*/ 	.dword	$str


//--------------------- .text._Z5hellov           --------------------------
	.section	.text._Z5hellov,"ax",@progbits
	.align	128
        .global         _Z5hellov
        .type           _Z5hellov,@function
        .size           _Z5hellov,(.L_x_2 - _Z5hellov)
        .other          _Z5hellov,@"STO_CUDA_ENTRY STV_DEFAULT"
_Z5hellov:
.text._Z5hellov:
[----:B------:R-:W0:Y:S01]  /*0000*/  LDC R1, c[0x0][0x37c] ;  /* 0x0000df00ff017b82 */ /* 0x000e220000000800 */
[----:B------:R-:W1:Y:S01]  /*0010*/  S2R R8, SR_CTAID.X ;  /* 0x0000000000087919 */ /* 0x000e620000002500 */
[----:B0-----:R-:W-:Y:S01]  /*0020*/  VIADD R1, R1, 0xfffffff8 ;  /* 0xfffffff801017836 */ /* 0x001fe20000000000 */
[----:B------:R-:W-:Y:S01]  /*0030*/  MOV R0, 0x0 ;  /* 0x0000000000007802 */ /* 0x000fe20000000f00 */
[----:B------:R-:W0:Y:S01]  /*0040*/  LDCU UR4, c[0x0][0x2f8] ;  /* 0x00005f00ff0477ac */ /* 0x000e220008000800 */
[----:B------:R-:W1:Y:S03]  /*0050*/  S2R R9, SR_TID.X ;  /* 0x0000000000097919 */ /* 0x000e660000002100 */
[----:B------:R2:W3:Y:S01]  /*0060*/  LDC.64 R2, c[0x4][R0] ;  /* 0x0100000000027b82 */ /* 0x0004e20000000a00 */
[----:B------:R-:W4:Y:S01]  /*0070*/  LDCU.64 UR6, c[0x4][0x8] ;  /* 0x01000100ff0677ac */ /* 0x000f220008000a00 */
[----:B------:R-:W5:Y:S01]  /*0080*/  LDCU UR5, c[0x0][0x2fc] ;  /* 0x00005f80ff0577ac */ /* 0x000f620008000800 */
[----:B0-----:R-:W-:Y:S01]  /*0090*/  IADD3 R6, P0, PT, R1, UR4, RZ ;  /* 0x0000000401067c10 */ /* 0x001fe2000ff1e0ff */
[----:B----4-:R-:W-:Y:S01]  /*00a0*/  IMAD.U32 R4, RZ, RZ, UR6 ;  /* 0x00000006ff047e24 */ /* 0x010fe2000f8e00ff */
[----:B------:R-:W-:-:S03]  /*00b0*/  MOV R5, UR7 ;  /* 0x0000000700057c02 */ /* 0x000fc60008000f00 */
[----:B-----5:R-:W-:Y:S01]  /*00c0*/  IMAD.X R7, RZ, RZ, UR5, P0 ;  /* 0x00000005ff077e24 */ /* 0x020fe200080e06ff */
[----:B-1----:R2:W-:Y:S07]  /*00d0*/  STL.64 [R1], R8 ;  /* 0x0000000801007387 */ /* 0x0025ee0000100a00 */
[----:B------:R-:W-:-:S07]  /*00e0*/  LEPC R20, `(.L_x_0) ;  /* 0x000000001014794e */ /* 0x000fce0000000000 */
[----:B--23--:R-:W-:Y:S05]  /*00f0*/  CALL.ABS.NOINC R2 ;  /* 0x0000000002007343 */ /* 0x00cfea0003c00000 */
.L_x_0:
[----:B------:R-:W-:Y:S05]  /*0100*/  EXIT ;  /* 0x000000000000794d */ /* 0x000fea0003800000 */
.L_x_1:
[----:B------:R-:W-:-:S00]  /*0110*/  BRA `(.L_x_1) ;  /* 0xfffffffc00fc7947 */ /* 0x000fc0000383ffff */
[----:B------:R-:W-:-:S00]  /*0120*/  NOP ;  /* 0x0000000000007918 */ /* 0x000fc00000000000 */
        /* <DEDUP_REMOVED lines=13> */
.L_x_2:


//--------------------- .nv.global.init           --------------------------
	.section	.nv.global.init,"aw",@progbits
.nv.global.init:
	.type		$str,@object
	.size		$str,(.L_0 - $str)
$str:
        /*0000*/ 	.byte	0x48, 0x65, 0x6c, 0x6c, 0x6f, 0x20, 0x77, 0x6f, 0x72, 0x6c, 0x64, 0x21, 0x20, 0x62, 0x6c, 0x6f
        /*0010*/ 	.byte	0x63, 0x6b, 0x20, 0x49, 0x44, 0x20, 0x25, 0x64, 0x2c, 0x20, 0x74, 0x68, 0x72, 0x65, 0x61, 0x64
        /*0020*/ 	.byte	0x20, 0x49, 0x44, 0x20, 0x25, 0x64, 0x0a, 0x00
.L_0:


//--------------------- .nv.shared.reserved.0     --------------------------
	.section	.nv.shared.reserved.0,"aw",@nobits
	.weak		__nv_reservedSMEM_offset_0_alias
	.size		__nv_reservedSMEM_offset_0_alias, 0, 64
	.other		__nv_reservedSMEM_offset_0_alias,@"STO_CUDA_RESERVED_SHARED STV_DEFAULT"
__nv_reservedSMEM_offset_0_alias:
	.zero		0
	.zero		64


//--------------------- .nv.constant0._Z5hellov   --------------------------
	.section	.nv.constant0._Z5hellov,"a",@progbits
	.sectionflags	@""
	.align	4
.nv.constant0._Z5hellov:
	.zero		896


//--------------------- SYMBOLS --------------------------

	.type		.nv.reservedSmem.offset0,@object
	.size		.nv.reservedSmem.offset0,0x4
	.type		vprintf,@function
